//
// Generated by NVIDIA NVVM Compiler
//
// Compiler Build ID: CL-36424714
// Cuda compilation tools, release 13.0, V13.0.88
// Based on NVVM 20.0.0
//

.version 9.0
.target sm_100
.address_size 64

	// .globl	_Z11bucket_sortPiS_

.visible .entry _Z11bucket_sortPiS_(
	.param .u64 .ptr .align 1 _Z11bucket_sortPiS__param_0,
	.param .u64 .ptr .align 1 _Z11bucket_sortPiS__param_1
)
{
	.reg .pred 	%p<2>;
	.reg .b32 	%r<12>;
	.reg .b64 	%rd<11>;

	ld.param.u64 	%rd3, [_Z11bucket_sortPiS__param_0];
	ld.param.u64 	%rd4, [_Z11bucket_sortPiS__param_1];
	cvta.to.global.u64 	%rd1, %rd4;
	cvta.to.global.u64 	%rd5, %rd3;
	mov.u32 	%r11, %tid.x;
	mul.wide.u32 	%rd6, %r11, 4;
	add.s64 	%rd2, %rd5, %rd6;
	ld.global.u32 	%r7, [%rd2];
	mul.wide.s32 	%rd7, %r7, 4;
	add.s64 	%rd8, %rd1, %rd7;
	atom.global.add.u32 	%r8, [%rd8], 1;
	bar.sync 	0;
	mov.b32 	%r10, 0;
$L__BB0_1:
	mov.u32 	%r2, %r10;
	add.s32 	%r10, %r2, 1;
	mul.wide.u32 	%rd9, %r2, 4;
	add.s64 	%rd10, %rd1, %rd9;
	ld.global.u32 	%r9, [%rd10];
	sub.s32 	%r11, %r11, %r9;
	setp.gt.s32 	%p1, %r11, -1;
	@%p1 bra 	$L__BB0_1;
	st.global.u32 	[%rd2], %r2;
	bar.sync 	0;
	ret;

}


// ===== COMPILED SASS (sm_100) =====

	.target	sm_100

	.elftype	@"ET_EXEC"


//--------------------- .note.nv.tkinfo           --------------------------
	.section	.note.nv.tkinfo,"",@"SHT_NOTE"
	.sectionflags	@"SHF_NOTE_NV_TKINFO"
	.tkinfo
        /*0018*/ 	.word	0x00000002
        /*0030*/ 	.string	""
        /*0030*/ 	.string	"ptxas"
        /*0030*/ 	.string	"Cuda compilation tools, release 13.0, V13.0.88"
        /*0030*/ 	.string	"Build cuda_13.0.r13.0/compiler.36424714_0"
        /*0030*/ 	.string	"-arch sm_100 -m 64 "



//--------------------- .note.nv.cuinfo           --------------------------
	.section	.note.nv.cuinfo,"",@"SHT_NOTE"
	.sectionflags	@"SHF_NOTE_NV_CUINFO"
        /*0018*/ 	.short	0x0002
        /*001a*/ 	.short	0x0064
        /*001c*/ 	.short	0x0082
	.zero		2


//--------------------- .nv.info                  --------------------------
	.section	.nv.info,"",@"SHT_CUDA_INFO"
	.align	4


	//----- nvinfo : EIATTR_REGCOUNT
	.align		4
        /*0000*/ 	.byte	0x04, 0x2f
        /*0002*/ 	.short	(.L_1 - .L_0)
	.align		4
.L_0:
        /*0004*/ 	.word	index@(_Z11bucket_sortPiS_)
        /*0008*/ 	.word	0x00000010


	//----- nvinfo : EIATTR_FRAME_SIZE
	.align		4
.L_1:
        /*000c*/ 	.byte	0x04, 0x11
        /*000e*/ 	.short	(.L_3 - .L_2)
	.align		4
.L_2:
        /*0010*/ 	.word	index@(_Z11bucket_sortPiS_)
        /*0014*/ 	.word	0x00000000


	//----- nvinfo : EIATTR_MIN_STACK_SIZE
	.align		4
.L_3:
        /*0018*/ 	.byte	0x04, 0x12
        /*001a*/ 	.short	(.L_5 - .L_4)
	.align		4
.L_4:
        /*001c*/ 	.word	index@(_Z11bucket_sortPiS_)
        /*0020*/ 	.word	0x00000000
.L_5:


//--------------------- .nv.compat                --------------------------
	.section	.nv.compat,"",@"SHT_CUDA_COMPAT_INFO"
	.align	4
        /*0000*/ 	.byte	0x02, 0x09, 0x00, 0x00, 0x02, 0x02, 0x01, 0x00, 0x02, 0x05, 0x05, 0x00, 0x03, 0x07, 0x01, 0x01
        /*0010*/ 	.byte	0x02, 0x03, 0x00, 0x00, 0x02, 0x06, 0x01, 0x00, 0x04, 0x0b, 0x08, 0x00, 0x09, 0x00, 0x00, 0x00
        /*0020*/ 	.byte	0x00, 0x00, 0x00, 0x00


//--------------------- .nv.info._Z11bucket_sortPiS_ --------------------------
	.section	.nv.info._Z11bucket_sortPiS_,"",@"SHT_CUDA_INFO"
	.sectionflags	@""
	.align	4


	//----- nvinfo : EIATTR_CUDA_API_VERSION
	.align		4
        /*0000*/ 	.byte	0x04, 0x37
        /*0002*/ 	.short	(.L_7 - .L_6)
.L_6:
        /*0004*/ 	.word	0x00000082


	//----- nvinfo : EIATTR_KPARAM_INFO
	.align		4
.L_7:
        /*0008*/ 	.byte	0x04, 0x17
        /*000a*/ 	.short	(.L_9 - .L_8)
.L_8:
        /*000c*/ 	.word	0x00000000
        /*0010*/ 	.short	0x0001
        /*0012*/ 	.short	0x0008
        /*0014*/ 	.byte	0x00, 0xf5, 0x21, 0x00


	//----- nvinfo : EIATTR_KPARAM_INFO
	.align		4
.L_9:
        /*0018*/ 	.byte	0x04, 0x17
        /*001a*/ 	.short	(.L_11 - .L_10)
.L_10:
        /*001c*/ 	.word	0x00000000
        /*0020*/ 	.short	0x0000
        /*0022*/ 	.short	0x0000
        /*0024*/ 	.byte	0x00, 0xf5, 0x21, 0x00


	//----- nvinfo : EIATTR_SPARSE_MMA_MASK
	.align		4
.L_11:
        /*0028*/ 	.byte	0x03, 0x50
        /*002a*/ 	.short	0x0000


	//----- nvinfo : EIATTR_MAXREG_COUNT
	.align		4
        /*002c*/ 	.byte	0x03, 0x1b
        /*002e*/ 	.short	0x00ff


	//----- nvinfo : EIATTR_NUM_BARRIERS
	.align		4
        /*0030*/ 	.byte	0x02, 0x4c
        /*0032*/ 	.byte	0x01
	.zero		1


	//----- nvinfo : EIATTR_MERCURY_ISA_VERSION
	.align		4
        /*0034*/ 	.byte	0x03, 0x5f
        /*0036*/ 	.short	0x0101


	//----- nvinfo : EIATTR_VRC_CTA_INIT_COUNT
	.align		4
        /*0038*/ 	.byte	0x02, 0x4a
	.zero		1
	.zero		1


	//----- nvinfo : EIATTR_EXIT_INSTR_OFFSETS
	.align		4
        /*003c*/ 	.byte	0x04, 0x1c
        /*003e*/ 	.short	(.L_13 - .L_12)


	//   ....[0]....
.L_12:
        /*0040*/ 	.word	0x00000180


	//----- nvinfo : EIATTR_CRS_STACK_SIZE
	.align		4
.L_13:
        /*0044*/ 	.byte	0x04, 0x1e
        /*0046*/ 	.short	(.L_15 - .L_14)
.L_14:
        /*0048*/ 	.word	0x00000000


	//----- nvinfo : EIATTR_CBANK_PARAM_SIZE
	.align		4
.L_15:
        /*004c*/ 	.byte	0x03, 0x19
        /*004e*/ 	.short	0x0010


	//----- nvinfo : EIATTR_PARAM_CBANK
	.align		4
        /*0050*/ 	.byte	0x04, 0x0a
        /*0052*/ 	.short	(.L_17 - .L_16)
	.align		4
.L_16:
        /*0054*/ 	.word	index@(.nv.constant0._Z11bucket_sortPiS_)
        /*0058*/ 	.short	0x0380
        /*005a*/ 	.short	0x0010


	//----- nvinfo : EIATTR_SW_WAR
	.align		4
.L_17:
        /*005c*/ 	.byte	0x04, 0x36
        /*005e*/ 	.short	(.L_19 - .L_18)
.L_18:
        /*0060*/ 	.word	0x00000008
.L_19:


//--------------------- .nv.callgraph             --------------------------
	.section	.nv.callgraph,"",@"SHT_CUDA_CALLGRAPH"
	.align	4
	.sectionentsize	8
	.align		4
        /*0000*/ 	.word	0x00000000
	.align		4
        /*0004*/ 	.word	0xffffffff
	.align		4
        /*0008*/ 	.word	0x00000000
	.align		4
        /*000c*/ 	.word	0xfffffffe
	.align		4
        /*0010*/ 	.word	0x00000000
	.align		4
        /*0014*/ 	.word	0xfffffffd
	.align		4
        /*0018*/ 	.word	0x00000000
	.align		4
        /*001c*/ 	.word	0xfffffffc


//--------------------- .text._Z11bucket_sortPiS_ --------------------------
	.section	.text._Z11bucket_sortPiS_,"ax",@progbits
	.align	128
        .global         _Z11bucket_sortPiS_
        .type           _Z11bucket_sortPiS_,@function
        .size           _Z11bucket_sortPiS_,(.L_x_3 - _Z11bucket_sortPiS_)
        .other          _Z11bucket_sortPiS_,@"STO_CUDA_ENTRY STV_DEFAULT"
_Z11bucket_sortPiS_:
.text._Z11bucket_sortPiS_:
[----:B------:R-:W-:Y:S01]  /*0000*/  LDC R1, c[0x0][0x37c] ;  /* 0x0000df00ff017b82 */ /* 0x000fe20000000800 */
[----:B------:R-:W0:Y:S07]  /*0010*/  S2R R9, SR_TID.X ;  /* 0x0000000000097919 */ /* 0x000e2e0000002100 */
[----:B------:R-:W0:Y:S01]  /*0020*/  LDC.64 R2, c[0x0][0x380] ;  /* 0x0000e000ff027b82 */ /* 0x000e220000000a00 */
[----:B------:R-:W1:Y:S07]  /*0030*/  LDCU.64 UR4, c[0x0][0x358] ;  /* 0x00006b00ff0477ac */ /* 0x000e6e0008000a00 */
[----:B------:R-:W2:Y:S01]  /*0040*/  LDC.64 R6, c[0x0][0x388] ;  /* 0x0000e200ff067b82 */ /* 0x000ea20000000a00 */
[----:B0-----:R-:W-:-:S05]  /*0050*/  IMAD.WIDE.U32 R2, R9, 0x4, R2 ;  /* 0x0000000409027825 */ /* 0x001fca00078e0002 */
[----:B-1----:R-:W2:Y:S01]  /*0060*/  LDG.E R5, desc[UR4][R2.64] ;  /* 0x0000000402057981 */ /* 0x002ea2000c1e1900 */
[----:B------:R-:W-:Y:S01]  /*0070*/  HFMA2 R13, -RZ, RZ, 0, 5.9604644775390625e-08 ;  /* 0x00000001ff0d7431 */ /* 0x000fe200000001ff */
[----:B------:R-:W-:Y:S01]  /*0080*/  BSSY.RECONVERGENT B0, `(.L_x_0) ;  /* 0x000000d000007945 */ /* 0x000fe20003800200 */
[----:B------:R-:W-:Y:S01]  /*0090*/  MOV R11, RZ ;  /* 0x000000ff000b7202 */ /* 0x000fe20000000f00 */
[----:B--2---:R-:W-:-:S05]  /*00a0*/  IMAD.WIDE R4, R5, 0x4, R6 ;  /* 0x0000000405047825 */ /* 0x004fca00078e0206 */
[----:B------:R0:W-:Y:S01]  /*00b0*/  REDG.E.ADD.STRONG.GPU desc[UR4][R4.64], R13 ;  /* 0x0000000d0400798e */ /* 0x0001e2000c12e104 */
[----:B------:R-:W-:Y:S06]  /*00c0*/  BAR.SYNC.DEFER_BLOCKING 0x0 ;  /* 0x0000000000007b1d */ /* 0x000fec0000010000 */
.L_x_1:
[----:B0-----:R-:W-:-:S06]  /*00d0*/  IMAD.WIDE.U32 R4, R11, 0x4, R6 ;  /* 0x000000040b047825 */ /* 0x001fcc00078e0006 */
[----:B------:R-:W2:Y:S01]  /*00e0*/  LDG.E R4, desc[UR4][R4.64] ;  /* 0x0000000404047981 */ /* 0x000ea2000c1e1900 */
[----:B------:R-:W-:Y:S01]  /*00f0*/  VIADD R0, R11, 0x1 ;  /* 0x000000010b007836 */ /* 0x000fe20000000000 */
[----:B------:R-:W-:-:S03]  /*0100*/  MOV R13, R11 ;  /* 0x0000000b000d7202 */ /* 0x000fc60000000f00 */
[----:B------:R-:W-:Y:S01]  /*0110*/  IMAD.MOV.U32 R11, RZ, RZ, R0 ;  /* 0x000000ffff0b7224 */ /* 0x000fe200078e0000 */
[----:B--2---:R-:W-:-:S04]  /*0120*/  IADD3 R9, PT, PT, -R4, R9, RZ ;  /* 0x0000000904097210 */ /* 0x004fc80007ffe1ff */
[----:B------:R-:W-:-:S13]  /*0130*/  ISETP.GT.AND P0, PT, R9, -0x1, PT ;  /* 0xffffffff0900780c */ /* 0x000fda0003f04270 */
[----:B------:R-:W-:Y:S05]  /*0140*/  @P0 BRA `(.L_x_1) ;  /* 0xfffffffc00e00947 */ /* 0x000fea000383ffff */
[----:B------:R-:W-:Y:S05]  /*0150*/  BSYNC.RECONVERGENT B0 ;  /* 0x0000000000007941 */ /* 0x000fea0003800200 */
.L_x_0:
[----:B------:R-:W-:Y:S01]  /*0160*/  STG.E desc[UR4][R2.64], R13 ;  /* 0x0000000d02007986 */ /* 0x000fe2000c101904 */
[----:B------:R-:W-:Y:S06]  /*0170*/  BAR.SYNC.DEFER_BLOCKING 0x0 ;  /* 0x0000000000007b1d */ /* 0x000fec0000010000 */
[----:B------:R-:W-:Y:S05]  /*0180*/  EXIT ;  /* 0x000000000000794d */ /* 0x000fea0003800000 */
.L_x_2:
[----:B------:R-:W-:-:S00]  /*0190*/  BRA `(.L_x_2) ;  /* 0xfffffffc00fc7947 */ /* 0x000fc0000383ffff */
[----:B------:R-:W-:-:S00]  /*01a0*/  NOP ;  /* 0x0000000000007918 */ /* 0x000fc00000000000 */
        /* <DEDUP_REMOVED lines=13> */
.L_x_3:


//--------------------- .nv.shared.reserved.0     --------------------------
	.section	.nv.shared.reserved.0,"aw",@nobits
	.weak		__nv_reservedSMEM_offset_0_alias
	.size		__nv_reservedSMEM_offset_0_alias, 0, 64
	.other		__nv_reservedSMEM_offset_0_alias,@"STO_CUDA_RESERVED_SHARED STV_DEFAULT"
__nv_reservedSMEM_offset_0_alias:
	.zero		0
	.zero		64


//--------------------- .nv.constant0._Z11bucket_sortPiS_ --------------------------
	.section	.nv.constant0._Z11bucket_sortPiS_,"a",@progbits
	.sectionflags	@""
	.align	4
.nv.constant0._Z11bucket_sortPiS_:
	.zero		912


//--------------------- SYMBOLS --------------------------

	.type		.nv.reservedSmem.offset0,@object
	.size		.nv.reservedSmem.offset0,0x4
